	.headerflags	@"EF_CUDA_TEXMODE_UNIFIED EF_CUDA_64BIT_ADDRESS EF_CUDA_ACCELERATORS EF_CUDA_SM90 EF_CUDA_VIRTUAL_SM(EF_CUDA_SM90)"
	.elftype	@"ET_EXEC"


//--------------------- .nv.info                  --------------------------
	.section	.nv.info,"",@"SHT_CUDA_INFO"
	.align	4


	//----- nvinfo : EIATTR_REGCOUNT
	.align		4
        /*0000*/ 	.byte	0x04, 0x2f
        /*0002*/ 	.short	(.L_1 - .L_0)
	.align		4
.L_0:
        /*0004*/ 	.word	index@(triton_mm)
        /*0008*/ 	.word	0x00000048


	//----- nvinfo : EIATTR_MIN_STACK_SIZE
	.align		4
.L_1:
        /*000c*/ 	.byte	0x04, 0x12
        /*000e*/ 	.short	(.L_3 - .L_2)
	.align		4
.L_2:
        /*0010*/ 	.word	index@(triton_mm)
        /*0014*/ 	.word	0x00000000


	//----- nvinfo : EIATTR_FRAME_SIZE
	.align		4
.L_3:
        /*0018*/ 	.byte	0x04, 0x11
        /*001a*/ 	.short	(.L_5 - .L_4)
	.align		4
.L_4:
        /*001c*/ 	.word	index@(triton_mm)
        /*0020*/ 	.word	0x00000000


	//----- nvinfo : EIATTR_MIN_STACK_SIZE
	.align		4
.L_5:
        /*0024*/ 	.byte	0x04, 0x12
        /*0026*/ 	.short	(.L_7 - .L_6)
	.align		4
.L_6:
        /*0028*/ 	.word	index@(triton_mm)
        /*002c*/ 	.word	0x00000000
.L_7:


//--------------------- .nv.info.triton_mm        --------------------------
	.section	.nv.info.triton_mm,"",@"SHT_CUDA_INFO"
	.sectionflags	@""
	.align	4


	//----- nvinfo : EIATTR_CUDA_API_VERSION
	.align		4
        /*0000*/ 	.byte	0x04, 0x37
        /*0002*/ 	.short	(.L_9 - .L_8)
.L_8:
        /*0004*/ 	.word	0x0000007c


	//----- nvinfo : EIATTR_KPARAM_INFO
	.align		4
.L_9:
        /*0008*/ 	.byte	0x04, 0x17
        /*000a*/ 	.short	(.L_11 - .L_10)
.L_10:
        /*000c*/ 	.word	0x00000000
        /*0010*/ 	.short	0x0003
        /*0012*/ 	.short	0x0018
        /*0014*/ 	.byte	0x00, 0xf0, 0x11, 0x00


	//----- nvinfo : EIATTR_KPARAM_INFO
	.align		4
.L_11:
        /*0018*/ 	.byte	0x04, 0x17
        /*001a*/ 	.short	(.L_13 - .L_12)
.L_12:
        /*001c*/ 	.word	0x00000000
        /*0020*/ 	.short	0x0002
        /*0022*/ 	.short	0x0010
        /*0024*/ 	.byte	0x00, 0xf0, 0x21, 0x00


	//----- nvinfo : EIATTR_KPARAM_INFO
	.align		4
.L_13:
        /*0028*/ 	.byte	0x04, 0x17
        /*002a*/ 	.short	(.L_15 - .L_14)
.L_14:
        /*002c*/ 	.word	0x00000000
        /*0030*/ 	.short	0x0001
        /*0032*/ 	.short	0x0008
        /*0034*/ 	.byte	0x00, 0xf0, 0x21, 0x00


	//----- nvinfo : EIATTR_KPARAM_INFO
	.align		4
.L_15:
        /*0038*/ 	.byte	0x04, 0x17
        /*003a*/ 	.short	(.L_17 - .L_16)
.L_16:
        /*003c*/ 	.word	0x00000000
        /*0040*/ 	.short	0x0000
        /*0042*/ 	.short	0x0000
        /*0044*/ 	.byte	0x00, 0xf0, 0x21, 0x00


	//----- nvinfo : EIATTR_SPARSE_MMA_MASK
	.align		4
.L_17:
        /*0048*/ 	.byte	0x03, 0x50
        /*004a*/ 	.short	0x0000


	//----- nvinfo : EIATTR_MAXREG_COUNT
	.align		4
        /*004c*/ 	.byte	0x03, 0x1b
        /*004e*/ 	.short	0x00ff


	//----- nvinfo : EIATTR_EXIT_INSTR_OFFSETS
	.align		4
        /*0050*/ 	.byte	0x04, 0x1c
        /*0052*/ 	.short	(.L_19 - .L_18)


	//   ....[0]....
.L_18:
        /*0054*/ 	.word	0x00000040


	//   ....[1]....
        /*0058*/ 	.word	0x00001900


	//   ....[2]....
        /*005c*/ 	.word	0x00001930


	//----- nvinfo : EIATTR_MAX_THREADS
	.align		4
.L_19:
        /*0060*/ 	.byte	0x04, 0x05
        /*0062*/ 	.short	(.L_21 - .L_20)
.L_20:
        /*0064*/ 	.word	0x00000080
        /*0068*/ 	.word	0x00000001
        /*006c*/ 	.word	0x00000001


	//----- nvinfo : EIATTR_CBANK_PARAM_SIZE
	.align		4
.L_21:
        /*0070*/ 	.byte	0x03, 0x19
        /*0072*/ 	.short	0x001c


	//----- nvinfo : EIATTR_PARAM_CBANK
	.align		4
        /*0074*/ 	.byte	0x04, 0x0a
        /*0076*/ 	.short	(.L_23 - .L_22)
	.align		4
.L_22:
        /*0078*/ 	.word	index@(.nv.constant0.triton_mm)
        /*007c*/ 	.short	0x0210
        /*007e*/ 	.short	0x001c


	//----- nvinfo : EIATTR_SW_WAR
	.align		4
.L_23:
        /*0080*/ 	.byte	0x04, 0x36
        /*0082*/ 	.short	(.L_25 - .L_24)
.L_24:
        /*0084*/ 	.word	0x00000008
.L_25:


//--------------------- .nv.callgraph             --------------------------
	.section	.nv.callgraph,"",@"SHT_CUDA_CALLGRAPH"
	.align	4
	.sectionentsize	8
	.align		4
        /*0000*/ 	.word	0x00000000
	.align		4
        /*0004*/ 	.word	0xffffffff
	.align		4
        /*0008*/ 	.word	0x00000000
	.align		4
        /*000c*/ 	.word	0xfffffffe
	.align		4
        /*0010*/ 	.word	0x00000000
	.align		4
        /*0014*/ 	.word	0xfffffffd
	.align		4
        /*0018*/ 	.word	0x00000000
	.align		4
        /*001c*/ 	.word	0xfffffffc


//--------------------- .text.triton_mm           --------------------------
	.section	.text.triton_mm,"ax",@progbits
	.sectionflags	@"SHF_BARRIERS=1"
	.align	128
        .global         triton_mm
        .type           triton_mm,@function
        .size           triton_mm,(.L_x_2 - triton_mm)
        .other          triton_mm,@"STO_CUDA_ENTRY STV_DEFAULT"
triton_mm:
.text.triton_mm:
[----:B------:R-:W1:Y:S02]  /*0000*/  LDC R1, c[0x0][0x28] ;  /* 0x00000a00ff017b82 */ /* 0x000e640000000800 */
[----:B------:R-:W2:Y:S02]  /*0010*/  LDC R39, c[0x0][0x228] ;  /* 0x00008a00ff277b82 */ /* 0x000ea40000000800 */
[----:B--2---:R-:W-:-:S05]  /*0020*/  IMAD R0, R39, 0x3000, RZ ;  /* 0x0000300027007824 */ /* 0x004fca00078e02ff */
[----:B------:R-:W-:-:S13]  /*0030*/  ISETP.NE.AND P0, PT, R0, RZ, PT ;  /* 0x000000ff0000720c */ /* 0x000fda0003f05270 */
[----:B------:R-:W-:Y:S05]  /*0040*/  @!P0 EXIT ;  /* 0x000000000000894d */ /* 0x000fea0003800000 */
[----:B------:R-:W2:Y:S01]  /*0050*/  S2R R5, SR_CTAID.X ;  /* 0x0000000000057919 */ /* 0x000ea20000002500 */
[----:B------:R-:W-:Y:S01]  /*0060*/  VIADD R3, R39, 0x1f ;  /* 0x0000001f27037836 */ /* 0x000fe20000000000 */
[----:B------:R-:W3:Y:S01]  /*0070*/  S2UR UR4, SR_CgaCtaId ;  /* 0x00000000000479c3 */ /* 0x000ee20000008800 */
[----:B------:R-:W-:Y:S01]  /*0080*/  LOP3.LUT R25, RZ, R39, RZ, 0x33, !PT ;  /* 0x00000027ff197212 */ /* 0x000fe200078e33ff */
[----:B------:R-:W4:Y:S01]  /*0090*/  S2R R40, SR_TID.X ;  /* 0x0000000000287919 */ /* 0x000f220000002100 */
[----:B------:R-:W-:Y:S01]  /*00a0*/  UMOV UR5, 0x400 ;  /* 0x0000040000057882 */ /* 0x000fe20000000000 */
[----:B------:R-:W-:Y:S01]  /*00b0*/  SHF.R.S32.HI R0, RZ, 0x1f, R3 ;  /* 0x0000001fff007819 */ /* 0x000fe20000011403 */
[----:B------:R-:W-:Y:S01]  /*00c0*/  ULDC.64 UR6, c[0x0][0x208] ;  /* 0x0000820000067ab9 */ /* 0x000fe20000000a00 */
[----:B------:R-:W-:Y:S01]  /*00d0*/  IMAD.MOV.U32 R66, RZ, RZ, RZ ;  /* 0x000000ffff427224 */ /* 0x000fe200078e00ff */
[----:B------:R-:W-:Y:S01]  /*00e0*/  UMOV UR8, URZ ;  /* 0x0000003f00087c82 */ /* 0x000fe20008000000 */
[----:B------:R-:W-:Y:S01]  /*00f0*/  LEA.HI R43, R0, R3, RZ, 0x5 ;  /* 0x00000003002b7211 */ /* 0x000fe200078f28ff */
[----:B------:R-:W5:Y:S01]  /*0100*/  LDC.64 R62, c[0x0][0x210] ;  /* 0x00008400ff3e7b82 */ /* 0x000f620000000a00 */
[----:B---3--:R-:W-:-:S03]  /*0110*/  UPRMT UR4, UR4, 0x654, UR5 ;  /* 0x0000065404047896 */ /* 0x008fc60008000005 */
[----:B------:R-:W-:Y:S01]  /*0120*/  UMOV UR5, URZ ;  /* 0x0000003f00057c82 */ /* 0x000fe20008000000 */
[C---:B--2---:R-:W-:Y:S01]  /*0130*/  IMAD.HI R7, R5.reuse, 0x2aaaaaab, RZ ;  /* 0x2aaaaaab05077827 */ /* 0x044fe200078e02ff */
[----:B------:R-:W-:Y:S02]  /*0140*/  IABS R4, R5 ;  /* 0x0000000500047213 */ /* 0x000fe40000000000 */
[----:B------:R-:W-:Y:S01]  /*0150*/  ISETP.GE.AND P2, PT, R5, RZ, PT ;  /* 0x000000ff0500720c */ /* 0x000fe20003f46270 */
[----:B----4-:R-:W-:Y:S01]  /*0160*/  IMAD.SHL.U32 R10, R40, 0x8, RZ ;  /* 0x00000008280a7824 */ /* 0x010fe200078e00ff */
[----:B------:R-:W-:Y:S02]  /*0170*/  SHF.R.U32.HI R8, RZ, 0x1f, R7 ;  /* 0x0000001fff087819 */ /* 0x000fe40000011607 */
[----:B------:R-:W-:Y:S02]  /*0180*/  SHF.R.U32.HI R12, RZ, 0x4, R40 ;  /* 0x00000004ff0c7819 */ /* 0x000fe40000011628 */
[----:B------:R-:W-:-:S02]  /*0190*/  LEA.HI.SX32 R8, R7, R8, 0x17 ;  /* 0x0000000807087211 */ /* 0x000fc400078fbaff */
[----:B------:R-:W-:Y:S02]  /*01a0*/  SGXT.U32 R12, R12, 0x3 ;  /* 0x000000030c0c781a */ /* 0x000fe40000000000 */
[----:B------:R-:W-:Y:S01]  /*01b0*/  LOP3.LUT R10, R10, 0x78, RZ, 0xc0, !PT ;  /* 0x000000780a0a7812 */ /* 0x000fe200078ec0ff */
[----:B------:R-:W-:Y:S01]  /*01c0*/  IMAD.SHL.U32 R2, R8, 0x8, RZ ;  /* 0x0000000808027824 */ /* 0x000fe200078e00ff */
[----:B------:R-:W-:Y:S01]  /*01d0*/  LOP3.LUT R48, R12, 0x8, RZ, 0xfc, !PT ;  /* 0x000000080c307812 */ /* 0x000fe200078efcff */
[----:B------:R-:W-:Y:S01]  /*01e0*/  IMAD R8, R8, -0xc00, R5 ;  /* 0xfffff40008087824 */ /* 0x000fe200078e0205 */
[C---:B------:R-:W-:Y:S01]  /*01f0*/  LOP3.LUT R46, R12.reuse, 0x18, RZ, 0xfc, !PT ;  /* 0x000000180c2e7812 */ /* 0x040fe200078efcff */
[----:B------:R-:W-:Y:S01]  /*0200*/  IMAD.SHL.U32 R14, R12, 0x10, RZ ;  /* 0x000000100c0e7824 */ /* 0x000fe200078e00ff */
[----:B------:R-:W-:Y:S01]  /*0210*/  LEA.HI.SX32 R43, R43, -R2, 0x1b ;  /* 0x800000022b2b7211 */ /* 0x000fe200078fdaff */
[----:B------:R-:W-:Y:S01]  /*0220*/  IMAD.SHL.U32 R48, R48, 0x100, RZ ;  /* 0x0000010030307824 */ /* 0x000fe200078e00ff */
[----:B------:R-:W-:Y:S01]  /*0230*/  SHF.R.U32.HI R42, RZ, 0x2, R40 ;  /* 0x00000002ff2a7819 */ /* 0x000fe20000011628 */
[----:B------:R-:W-:Y:S01]  /*0240*/  IMAD.SHL.U32 R46, R46, 0x100, RZ ;  /* 0x000001002e2e7824 */ /* 0x000fe200078e00ff */
[----:B------:R-:W-:-:S04]  /*0250*/  VIMNMX R43, R43, 0x8, PT ;  /* 0x000000082b2b7848 */ /* 0x000fc80003fe0100 */
[-C--:B------:R-:W-:Y:S02]  /*0260*/  IABS R0, R43.reuse ;  /* 0x0000002b00007213 */ /* 0x080fe40000000000 */
[----:B------:R-:W-:Y:S02]  /*0270*/  LOP3.LUT R5, R8, R43, RZ, 0x3c, !PT ;  /* 0x0000002b08057212 */ /* 0x000fe400078e3cff */
[----:B------:R-:W2:Y:S01]  /*0280*/  I2F.RP R9, R0 ;  /* 0x0000000000097306 */ /* 0x000ea20000209400 */
[----:B------:R-:W-:-:S07]  /*0290*/  ISETP.NE.AND P3, PT, R43, RZ, PT ;  /* 0x000000ff2b00720c */ /* 0x000fce0003f65270 */
[----:B--2---:R-:W2:Y:S02]  /*02a0*/  MUFU.RCP R6, R9 ;  /* 0x0000000900067308 */ /* 0x004ea40000001000 */
[----:B--2---:R-:W-:Y:S02]  /*02b0*/  VIADD R6, R6, 0xffffffe ;  /* 0x0ffffffe06067836 */ /* 0x004fe40000000000 */
[----:B------:R-:W-:-:S04]  /*02c0*/  IMAD.SHL.U32 R9, R10, 0x2, RZ ;  /* 0x000000020a097824 */ /* 0x000fc800078e00ff */
[----:B------:R-:W2:Y:S01]  /*02d0*/  F2I.FTZ.U32.TRUNC.NTZ R7, R6 ;  /* 0x0000000600077305 */ /* 0x000ea2000021f000 */
[----:B------:R-:W-:Y:S01]  /*02e0*/  LOP3.LUT R9, R14, R9, RZ, 0x3c, !PT ;  /* 0x000000090e097212 */ /* 0x000fe200078e3cff */
[----:B------:R-:W-:-:S03]  /*02f0*/  IMAD.SHL.U32 R14, R12, 0x100, RZ ;  /* 0x000001000c0e7824 */ /* 0x000fc600078e00ff */
[-C--:B------:R-:W-:Y:S02]  /*0300*/  LOP3.LUT R48, R48, R9.reuse, RZ, 0xfc, !PT ;  /* 0x0000000930307212 */ /* 0x080fe400078efcff */
[-C--:B------:R-:W-:Y:S02]  /*0310*/  LOP3.LUT R49, R14, R9.reuse, RZ, 0xfc, !PT ;  /* 0x000000090e317212 */ /* 0x080fe400078efcff */
[----:B------:R-:W-:Y:S01]  /*0320*/  LOP3.LUT R46, R46, R9, RZ, 0xfc, !PT ;  /* 0x000000092e2e7212 */ /* 0x000fe200078efcff */
[----:B------:R-:W-:Y:S02]  /*0330*/  VIADD R48, R48, UR4 ;  /* 0x0000000430307c36 */ /* 0x000fe40008000000 */
[----:B------:R-:W-:Y:S02]  /*0340*/  VIADD R49, R49, UR4 ;  /* 0x0000000431317c36 */ /* 0x000fe40008000000 */
[----:B--2---:R-:W-:Y:S02]  /*0350*/  IMAD.MOV R3, RZ, RZ, -R7 ;  /* 0x000000ffff037224 */ /* 0x004fe400078e0a07 */
[----:B------:R-:W-:-:S02]  /*0360*/  IMAD.MOV.U32 R6, RZ, RZ, RZ ;  /* 0x000000ffff067224 */ /* 0x000fc400078e00ff */
[----:B------:R-:W-:Y:S01]  /*0370*/  IMAD R11, R3, R0, RZ ;  /* 0x00000000030b7224 */ /* 0x000fe200078e02ff */
[-C--:B------:R-:W-:Y:S01]  /*0380*/  IABS R3, R43.reuse ;  /* 0x0000002b00037213 */ /* 0x080fe20000000000 */
[----:B------:R-:W-:Y:S01]  /*0390*/  VIADD R46, R46, UR4 ;  /* 0x000000042e2e7c36 */ /* 0x000fe20008000000 */
[----:B------:R-:W-:Y:S01]  /*03a0*/  LOP3.LUT R43, RZ, R43, RZ, 0x33, !PT ;  /* 0x0000002bff2b7212 */ /* 0x000fe200078e33ff */
[----:B------:R-:W-:Y:S01]  /*03b0*/  IMAD.HI.U32 R11, R7, R11, R6 ;  /* 0x0000000b070b7227 */ /* 0x000fe200078e0006 */
[----:B------:R-:W-:-:S03]  /*03c0*/  IABS R7, R39 ;  /* 0x0000002700077213 */ /* 0x000fc60000000000 */
[----:B------:R-:W-:Y:S01]  /*03d0*/  IMAD.MOV R3, RZ, RZ, -R3 ;  /* 0x000000ffff037224 */ /* 0x000fe200078e0a03 */
[----:B------:R-:W2:Y:S01]  /*03e0*/  I2F.RP R20, R7 ;  /* 0x0000000700147306 */ /* 0x000ea20000209400 */
[----:B------:R-:W-:-:S04]  /*03f0*/  IMAD.HI.U32 R6, R11, R4, RZ ;  /* 0x000000040b067227 */ /* 0x000fc800078e00ff */
[----:B------:R-:W-:Y:S01]  /*0400*/  IMAD R4, R6, R3, R4 ;  /* 0x0000000306047224 */ /* 0x000fe200078e0204 */
[----:B------:R-:W-:-:S04]  /*0410*/  IABS R6, R8 ;  /* 0x0000000800067213 */ /* 0x000fc80000000000 */
[----:B------:R-:W-:Y:S01]  /*0420*/  ISETP.GT.U32.AND P0, PT, R0, R4, PT ;  /* 0x000000040000720c */ /* 0x000fe20003f04070 */
[----:B------:R-:W-:-:S04]  /*0430*/  IMAD.HI.U32 R11, R11, R6, RZ ;  /* 0x000000060b0b7227 */ /* 0x000fc800078e00ff */
[----:B------:R-:W-:Y:S01]  /*0440*/  IMAD R3, R11, R3, R6 ;  /* 0x000000030b037224 */ /* 0x000fe200078e0206 */
[----:B------:R-:W-:Y:S01]  /*0450*/  LOP3.LUT R6, R12, 0x10, RZ, 0xfc, !PT ;  /* 0x000000100c067812 */ /* 0x000fe200078efcff */
[----:B--2---:R-:W2:Y:S03]  /*0460*/  MUFU.RCP R20, R20 ;  /* 0x0000001400147308 */ /* 0x004ea60000001000 */
[----:B------:R-:W-:Y:S01]  /*0470*/  ISETP.GT.U32.AND P1, PT, R0, R3, PT ;  /* 0x000000030000720c */ /* 0x000fe20003f24070 */
[----:B------:R-:W-:Y:S02]  /*0480*/  IMAD.SHL.U32 R6, R6, 0x100, RZ ;  /* 0x0000010006067824 */ /* 0x000fe400078e00ff */
[----:B------:R-:W-:-:S03]  /*0490*/  @!P0 IMAD.IADD R4, R4, 0x1, -R0 ;  /* 0x0000000104048824 */ /* 0x000fc600078e0a00 */
[----:B------:R-:W-:Y:S02]  /*04a0*/  LOP3.LUT R47, R6, R9, RZ, 0xfc, !PT ;  /* 0x00000009062f7212 */ /* 0x000fe400078efcff */
[----:B------:R-:W-:Y:S02]  /*04b0*/  ISETP.GT.U32.AND P0, PT, R0, R4, PT ;  /* 0x000000040000720c */ /* 0x000fe40003f04070 */
[----:B------:R-:W-:Y:S01]  /*04c0*/  SHF.R.U32.HI R9, RZ, 0x3, R40 ;  /* 0x00000003ff097819 */ /* 0x000fe20000011628 */
[----:B------:R-:W-:Y:S02]  /*04d0*/  VIADD R47, R47, UR4 ;  /* 0x000000042f2f7c36 */ /* 0x000fe40008000000 */
[----:B--2---:R-:W-:Y:S01]  /*04e0*/  VIADD R20, R20, 0xffffffe ;  /* 0x0ffffffe14147836 */ /* 0x004fe20000000000 */
[----:B------:R-:W-:Y:S01]  /*04f0*/  SGXT.U32 R9, R9, 0x1 ;  /* 0x000000010909781a */ /* 0x000fe20000000000 */
[----:B------:R-:W-:Y:S02]  /*0500*/  @!P1 IMAD.IADD R3, R3, 0x1, -R0 ;  /* 0x0000000103039824 */ /* 0x000fe400078e0a00 */
[----:B------:R-:W-:Y:S01]  /*0510*/  @!P1 VIADD R11, R11, 0x1 ;  /* 0x000000010b0b9836 */ /* 0x000fe20000000000 */
[----:B------:R-:W-:-:S02]  /*0520*/  LOP3.LUT R21, R9, 0x4, RZ, 0xfc, !PT ;  /* 0x0000000409157812 */ /* 0x000fc400078efcff */
[----:B------:R-:W-:Y:S01]  /*0530*/  LOP3.LUT R19, R9, 0x6, RZ, 0xfc, !PT ;  /* 0x0000000609137812 */ /* 0x000fe200078efcff */
[----:B------:R-:W-:Y:S01]  /*0540*/  @!P0 IMAD.IADD R4, R4, 0x1, -R0 ;  /* 0x0000000104048824 */ /* 0x000fe200078e0a00 */
[----:B------:R-:W-:Y:S02]  /*0550*/  ISETP.GE.AND P0, PT, R5, RZ, PT ;  /* 0x000000ff0500720c */ /* 0x000fe40003f06270 */
[----:B------:R-:W-:Y:S01]  /*0560*/  LOP3.LUT R30, R21, 0x7, R40, 0x78, !PT ;  /* 0x00000007151e7812 */ /* 0x000fe200078e7828 */
[----:B------:R-:W-:Y:S01]  /*0570*/  @!P2 IMAD.MOV R4, RZ, RZ, -R4 ;  /* 0x000000ffff04a224 */ /* 0x000fe200078e0a04 */
[----:B------:R-:W-:Y:S01]  /*0580*/  LOP3.LUT R5, R40, 0x17, RZ, 0xc0, !PT ;  /* 0x0000001728057812 */ /* 0x000fe200078ec0ff */
[----:B------:R2:W3:Y:S01]  /*0590*/  F2I.FTZ.U32.TRUNC.NTZ R21, R20 ;  /* 0x0000001400157305 */ /* 0x0004e2000021f000 */
[----:B------:R-:W-:Y:S01]  /*05a0*/  LOP3.LUT R15, R9, 0xa, RZ, 0xfc, !PT ;  /* 0x0000000a090f7812 */ /* 0x000fe200078efcff */
[----:B------:R-:W-:Y:S01]  /*05b0*/  IMAD.SHL.U32 R30, R30, 0x10, RZ ;  /* 0x000000101e1e7824 */ /* 0x000fe200078e00ff */
[----:B------:R-:W-:-:S02]  /*05c0*/  LOP3.LUT R5, R5, 0x8, R42, 0xf8, !PT ;  /* 0x0000000805057812 */ /* 0x000fc400078ef82a */
[----:B------:R-:W-:Y:S02]  /*05d0*/  LOP3.LUT R6, R19, 0x7, R40, 0x78, !PT ;  /* 0x0000000713067812 */ /* 0x000fe400078e7828 */
[----:B------:R-:W-:Y:S01]  /*05e0*/  SEL R45, R43, R4, !P3 ;  /* 0x000000042b2d7207 */ /* 0x000fe20005800000 */
[----:B------:R-:W-:Y:S01]  /*05f0*/  IMAD.SHL.U32 R5, R5, 0x100, RZ ;  /* 0x0000010005057824 */ /* 0x000fe200078e00ff */
[----:B------:R-:W-:Y:S01]  /*0600*/  ISETP.GE.U32.AND P2, PT, R3, R0, PT ;  /* 0x000000000300720c */ /* 0x000fe20003f46070 */
[----:B------:R-:W-:Y:S01]  /*0610*/  IMAD.SHL.U32 R6, R6, 0x10, RZ ;  /* 0x0000001006067824 */ /* 0x000fe200078e00ff */
[C---:B------:R-:W-:Y:S01]  /*0620*/  LOP3.LUT R23, R9.reuse, 0x2, RZ, 0xfc, !PT ;  /* 0x0000000209177812 */ /* 0x040fe200078efcff */
[----:B------:R-:W-:Y:S01]  /*0630*/  IMAD.IADD R45, R2, 0x1, R45 ;  /* 0x00000001022d7824 */ /* 0x000fe200078e022d */
[C---:B------:R-:W-:Y:S02]  /*0640*/  LOP3.LUT R17, R9.reuse, 0x8, RZ, 0xfc, !PT ;  /* 0x0000000809117812 */ /* 0x040fe400078efcff */
[----:B------:R-:W-:Y:S01]  /*0650*/  LOP3.LUT R13, R9, 0xc, RZ, 0xfc, !PT ;  /* 0x0000000c090d7812 */ /* 0x000fe200078efcff */
[----:B------:R-:W-:Y:S01]  /*0660*/  IMAD.SHL.U32 R45, R45, 0x20, RZ ;  /* 0x000000202d2d7824 */ /* 0x000fe200078e00ff */
[----:B------:R-:W-:Y:S01]  /*0670*/  LOP3.LUT R3, R9, 0xe, RZ, 0xfc, !PT ;  /* 0x0000000e09037812 */ /* 0x000fe200078efcff */
[----:B--2---:R-:W-:Y:S01]  /*0680*/  IMAD.MOV.U32 R20, RZ, RZ, RZ ;  /* 0x000000ffff147224 */ /* 0x004fe200078e00ff */
[----:B------:R-:W-:-:S02]  /*0690*/  LOP3.LUT R4, R15, 0x7, R40, 0x78, !PT ;  /* 0x000000070f047812 */ /* 0x000fc400078e7828 */
[----:B------:R-:W-:Y:S01]  /*06a0*/  LOP3.LUT R14, R9, 0x7, R40, 0x78, !PT ;  /* 0x00000007090e7812 */ /* 0x000fe200078e7828 */
[----:B------:R-:W-:Y:S01]  /*06b0*/  @P2 VIADD R11, R11, 0x1 ;  /* 0x000000010b0b2836 */ /* 0x000fe20000000000 */
[----:B------:R-:W-:Y:S01]  /*06c0*/  LOP3.LUT R8, R23, 0x7, R40, 0x78, !PT ;  /* 0x0000000717087812 */ /* 0x000fe200078e7828 */
[----:B------:R-:W-:Y:S01]  /*06d0*/  IMAD.SHL.U32 R4, R4, 0x10, RZ ;  /* 0x0000001004047824 */ /* 0x000fe200078e00ff */
[----:B------:R-:W-:Y:S01]  /*06e0*/  LOP3.LUT R28, R17, 0x7, R40, 0x78, !PT ;  /* 0x00000007111c7812 */ /* 0x000fe200078e7828 */
[----:B------:R-:W-:Y:S01]  /*06f0*/  IMAD.SHL.U32 R14, R14, 0x10, RZ ;  /* 0x000000100e0e7824 */ /* 0x000fe200078e00ff */
[----:B------:R-:W-:Y:S01]  /*0700*/  LOP3.LUT R2, R13, 0x7, R40, 0x78, !PT ;  /* 0x000000070d027812 */ /* 0x000fe200078e7828 */
[----:B------:R-:W-:Y:S01]  /*0710*/  IMAD.SHL.U32 R8, R8, 0x10, RZ ;  /* 0x0000001008087824 */ /* 0x000fe200078e00ff */
[----:B------:R-:W-:Y:S01]  /*0720*/  LOP3.LUT R0, R3, 0x7, R40, 0x78, !PT ;  /* 0x0000000703007812 */ /* 0x000fe200078e7828 */
[----:B------:R-:W-:Y:S01]  /*0730*/  IMAD.SHL.U32 R28, R28, 0x10, RZ ;  /* 0x000000101c1c7824 */ /* 0x000fe200078e00ff */
[-C--:B------:R-:W-:Y:S01]  /*0740*/  LOP3.LUT R29, R6, R5.reuse, RZ, 0xfc, !PT ;  /* 0x00000005061d7212 */ /* 0x080fe200078efcff */
[----:B---3--:R-:W-:Y:S01]  /*0750*/  IMAD.MOV R6, RZ, RZ, -R21 ;  /* 0x000000ffff067224 */ /* 0x008fe200078e0a15 */
[-C--:B------:R-:W-:Y:S01]  /*0760*/  LOP3.LUT R3, R4, R5.reuse, RZ, 0xfc, !PT ;  /* 0x0000000504037212 */ /* 0x080fe200078efcff */
[----:B------:R-:W-:Y:S01]  /*0770*/  IMAD.SHL.U32 R2, R2, 0x10, RZ ;  /* 0x0000001002027824 */ /* 0x000fe200078e00ff */
[----:B------:R-:W-:Y:S01]  /*0780*/  LOP3.LUT R41, R5, R14, RZ, 0xfc, !PT ;  /* 0x0000000e05297212 */ /* 0x000fe200078efcff */
[----:B------:R-:W-:Y:S01]  /*0790*/  IMAD.SHL.U32 R0, R0, 0x10, RZ ;  /* 0x0000001000007824 */ /* 0x000fe200078e00ff */
[-C--:B------:R-:W-:Y:S01]  /*07a0*/  LOP3.LUT R31, R8, R5.reuse, RZ, 0xfc, !PT ;  /* 0x00000005081f7212 */ /* 0x080fe200078efcff */
[----:B------:R-:W-:Y:S01]  /*07b0*/  IMAD.MOV.U32 R4, RZ, RZ, R6 ;  /* 0x000000ffff047224 */ /* 0x000fe200078e0006 */
[-C--:B------:R-:W-:Y:S01]  /*07c0*/  LOP3.LUT R30, R30, R5.reuse, RZ, 0xfc, !PT ;  /* 0x000000051e1e7212 */ /* 0x080fe200078efcff */
[----:B------:R-:W-:Y:S01]  /*07d0*/  @!P0 IMAD.MOV R11, RZ, RZ, -R11 ;  /* 0x000000ffff0b8224 */ /* 0x000fe200078e0a0b */
[----:B------:R-:W-:-:S02]  /*07e0*/  LOP3.LUT R28, R28, R5, RZ, 0xfc, !PT ;  /* 0x000000051c1c7212 */ /* 0x000fc400078efcff */
[-C--:B------:R-:W-:Y:S02]  /*07f0*/  LOP3.LUT R2, R2, R5.reuse, RZ, 0xfc, !PT ;  /* 0x0000000502027212 */ /* 0x080fe400078efcff */
[----:B------:R-:W-:Y:S01]  /*0800*/  LOP3.LUT R0, R0, R5, RZ, 0xfc, !PT ;  /* 0x0000000500007212 */ /* 0x000fe200078efcff */
[----:B------:R-:W-:Y:S01]  /*0810*/  IMAD R5, R4, R7, RZ ;  /* 0x0000000704057224 */ /* 0x000fe200078e02ff */
[----:B------:R-:W-:Y:S02]  /*0820*/  LOP3.LUT R15, R45, R12, RZ, 0xfc, !PT ;  /* 0x0000000c2d0f7212 */ /* 0x000fe400078efcff */
[----:B------:R-:W-:Y:S01]  /*0830*/  LOP3.LUT R14, R45, 0x8, R12, 0xfe, !PT ;  /* 0x000000082d0e7812 */ /* 0x000fe200078efe0c */
[----:B------:R-:W-:Y:S01]  /*0840*/  IMAD.HI.U32 R20, R21, R5, R20 ;  /* 0x0000000515147227 */ /* 0x000fe200078e0014 */
[----:B------:R-:W-:Y:S02]  /*0850*/  IABS R13, R15 ;  /* 0x0000000f000d7213 */ /* 0x000fe40000000000 */
[----:B------:R-:W-:-:S02]  /*0860*/  SEL R43, R43, R11, !P3 ;  /* 0x0000000b2b2b7207 */ /* 0x000fc40005800000 */
[----:B------:R-:W-:Y:S01]  /*0870*/  LOP3.LUT R8, R45, 0x10, R12, 0xfe, !PT ;  /* 0x000000102d087812 */ /* 0x000fe200078efe0c */
[C---:B------:R-:W-:Y:S01]  /*0880*/  IMAD.HI.U32 R26, R20.reuse, R13, RZ ;  /* 0x0000000d141a7227 */ /* 0x040fe200078e00ff */
[----:B------:R-:W-:Y:S02]  /*0890*/  LOP3.LUT R11, R45, 0x18, R12, 0xfe, !PT ;  /* 0x000000182d0b7812 */ /* 0x000fe400078efe0c */
[----:B------:R-:W-:Y:S01]  /*08a0*/  IABS R6, R14 ;  /* 0x0000000e00067213 */ /* 0x000fe20000000000 */
[----:B------:R-:W-:Y:S01]  /*08b0*/  IMAD.MOV R26, RZ, RZ, -R26 ;  /* 0x000000ffff1a7224 */ /* 0x000fe200078e0a1a */
[----:B------:R-:W-:Y:S01]  /*08c0*/  IABS R5, R8 ;  /* 0x0000000800057213 */ /* 0x000fe20000000000 */
[----:B------:R-:W-:Y:S01]  /*08d0*/  IMAD.SHL.U32 R43, R43, 0x20, RZ ;  /* 0x000000202b2b7824 */ /* 0x000fe200078e00ff */
[----:B------:R-:W-:Y:S01]  /*08e0*/  IABS R4, R11 ;  /* 0x0000000b00047213 */ /* 0x000fe20000000000 */
[----:B------:R-:W-:Y:S01]  /*08f0*/  IMAD.HI.U32 R24, R20, R6, RZ ;  /* 0x0000000614187227 */ /* 0x000fe200078e00ff */
[----:B------:R-:W-:-:S02]  /*0900*/  ISETP.GE.AND P6, PT, R15, RZ, PT ;  /* 0x000000ff0f00720c */ /* 0x000fc40003fc6270 */
[----:B------:R-:W-:Y:S01]  /*0910*/  ISETP.GE.AND P2, PT, R8, RZ, PT ;  /* 0x000000ff0800720c */ /* 0x000fe20003f46270 */
[----:B------:R-:W-:Y:S01]  /*0920*/  IMAD R26, R7, R26, R13 ;  /* 0x0000001a071a7224 */ /* 0x000fe200078e020d */
[----:B------:R-:W-:Y:S01]  /*0930*/  ISETP.GE.AND P4, PT, R14, RZ, PT ;  /* 0x000000ff0e00720c */ /* 0x000fe20003f86270 */
[C---:B------:R-:W-:Y:S01]  /*0940*/  IMAD.HI.U32 R22, R20.reuse, R5, RZ ;  /* 0x0000000514167227 */ /* 0x040fe200078e00ff */
[----:B------:R-:W-:Y:S02]  /*0950*/  LOP3.LUT R8, R43, R12, RZ, 0xfc, !PT ;  /* 0x0000000c2b087212 */ /* 0x000fe400078efcff */
[----:B------:R-:W-:Y:S01]  /*0960*/  ISETP.GT.U32.AND P0, PT, R7, R26, PT ;  /* 0x0000001a0700720c */ /* 0x000fe20003f04070 */
[----:B------:R-:W-:-:S04]  /*0970*/  IMAD.HI.U32 R20, R20, R4, RZ ;  /* 0x0000000414147227 */ /* 0x000fc800078e00ff */
[----:B------:R-:W-:Y:S02]  /*0980*/  IMAD.MOV R24, RZ, RZ, -R24 ;  /* 0x000000ffff187224 */ /* 0x000fe400078e0a18 */
[----:B------:R-:W-:Y:S02]  /*0990*/  IMAD.MOV R22, RZ, RZ, -R22 ;  /* 0x000000ffff167224 */ /* 0x000fe400078e0a16 */
[----:B------:R-:W-:Y:S02]  /*09a0*/  IMAD.MOV R20, RZ, RZ, -R20 ;  /* 0x000000ffff147224 */ /* 0x000fe400078e0a14 */
[C---:B------:R-:W-:Y:S01]  /*09b0*/  IMAD R24, R7.reuse, R24, R6 ;  /* 0x0000001807187224 */ /* 0x040fe200078e0206 */
[----:B------:R-:W-:Y:S01]  /*09c0*/  LOP3.LUT R6, R43, 0x8, R12, 0xfe, !PT ;  /* 0x000000082b067812 */ /* 0x000fe200078efe0c */
[C---:B------:R-:W-:Y:S01]  /*09d0*/  IMAD R22, R7.reuse, R22, R5 ;  /* 0x0000001607167224 */ /* 0x040fe200078e0205 */
[----:B------:R-:W-:Y:S01]  /*09e0*/  LOP3.LUT R5, R43, 0x10, R12, 0xfe, !PT ;  /* 0x000000102b057812 */ /* 0x000fe200078efe0c */
[C---:B------:R-:W-:Y:S01]  /*09f0*/  IMAD R20, R7.reuse, R20, R4 ;  /* 0x0000001407147224 */ /* 0x040fe200078e0204 */
[C---:B------:R-:W-:Y:S01]  /*0a00*/  ISETP.GT.U32.AND P5, PT, R7.reuse, R24, PT ;  /* 0x000000180700720c */ /* 0x040fe20003fa4070 */
[----:B------:R-:W-:Y:S01]  /*0a10*/  @!P0 IMAD.IADD R26, R26, 0x1, -R7 ;  /* 0x000000011a1a8824 */ /* 0x000fe200078e0a07 */
[----:B------:R-:W-:Y:S01]  /*0a20*/  ISETP.GT.U32.AND P3, PT, R7, R22, PT ;  /* 0x000000160700720c */ /* 0x000fe20003f64070 */
[----:B------:R-:W-:Y:S01]  /*0a30*/  IMAD.HI R15, R5, 0x2aaaaaab, RZ ;  /* 0x2aaaaaab050f7827 */ /* 0x000fe200078e02ff */
[----:B------:R-:W-:-:S02]  /*0a40*/  ISETP.GT.U32.AND P1, PT, R7, R20, PT ;  /* 0x000000140700720c */ /* 0x000fc40003f24070 */
[----:B------:R-:W-:Y:S01]  /*0a50*/  LOP3.LUT R4, R43, 0x18, R12, 0xfe, !PT ;  /* 0x000000182b047812 */ /* 0x000fe200078efe0c */
[----:B------:R-:W-:Y:S01]  /*0a60*/  IMAD.HI R19, R8, 0x2aaaaaab, RZ ;  /* 0x2aaaaaab08137827 */ /* 0x000fe200078e02ff */
[----:B------:R-:W-:Y:S02]  /*0a70*/  ISETP.GT.U32.AND P0, PT, R7, R26, PT ;  /* 0x0000001a0700720c */ /* 0x000fe40003f04070 */
[----:B------:R-:W-:Y:S01]  /*0a80*/  SHF.R.U32.HI R14, RZ, 0x1f, R15 ;  /* 0x0000001fff0e7819 */ /* 0x000fe2000001160f */
[----:B------:R-:W-:Y:S01]  /*0a90*/  IMAD.HI R13, R4, 0x2aaaaaab, RZ ;  /* 0x2aaaaaab040d7827 */ /* 0x000fe200078e02ff */
[----:B------:R-:W-:Y:S02]  /*0aa0*/  SHF.R.U32.HI R18, RZ, 0x1f, R19 ;  /* 0x0000001fff127819 */ /* 0x000fe40000011613 */
[----:B------:R-:W-:Y:S01]  /*0ab0*/  LEA.HI R14, R15, R14, RZ, 0x15 ;  /* 0x0000000e0f0e7211 */ /* 0x000fe200078fa8ff */
[----:B------:R-:W-:Y:S01]  /*0ac0*/  @!P5 IMAD.IADD R24, R24, 0x1, -R7 ;  /* 0x000000011818d824 */ /* 0x000fe200078e0a07 */
[----:B------:R-:W-:Y:S01]  /*0ad0*/  SHF.R.U32.HI R12, RZ, 0x1f, R13 ;  /* 0x0000001fff0c7819 */ /* 0x000fe2000001160d */
[--C-:B------:R-:W-:Y:S01]  /*0ae0*/  @!P3 IMAD.IADD R22, R22, 0x1, -R7.reuse ;  /* 0x000000011616b824 */ /* 0x100fe200078e0a07 */
[----:B------:R-:W-:Y:S01]  /*0af0*/  LEA.HI R19, R19, R18, RZ, 0x15 ;  /* 0x0000001213137211 */ /* 0x000fe200078fa8ff */
[--C-:B------:R-:W-:Y:S01]  /*0b00*/  @!P1 IMAD.IADD R20, R20, 0x1, -R7.reuse ;  /* 0x0000000114149824 */ /* 0x100fe200078e0a07 */
[C---:B------:R-:W-:Y:S01]  /*0b10*/  ISETP.GT.U32.AND P5, PT, R7.reuse, R24, PT ;  /* 0x000000180700720c */ /* 0x040fe20003fa4070 */
[----:B------:R-:W-:Y:S01]  /*0b20*/  @!P0 IMAD.IADD R26, R26, 0x1, -R7 ;  /* 0x000000011a1a8824 */ /* 0x000fe200078e0a07 */
[C---:B------:R-:W-:Y:S01]  /*0b30*/  ISETP.GT.U32.AND P3, PT, R7.reuse, R22, PT ;  /* 0x000000160700720c */ /* 0x040fe20003f64070 */
[----:B------:R-:W-:Y:S01]  /*0b40*/  IMAD R15, R14, -0x3000, R5 ;  /* 0xffffd0000e0f7824 */ /* 0x000fe200078e0205 */
[----:B------:R-:W-:Y:S01]  /*0b50*/  ISETP.GT.U32.AND P1, PT, R7, R20, PT ;  /* 0x000000140700720c */ /* 0x000fe20003f24070 */
[----:B------:R-:W-:Y:S01]  /*0b60*/  IMAD.HI R17, R6, 0x2aaaaaab, RZ ;  /* 0x2aaaaaab06117827 */ /* 0x000fe200078e02ff */
[----:B------:R-:W-:-:S02]  /*0b70*/  LEA.HI R13, R13, R12, RZ, 0x15 ;  /* 0x0000000c0d0d7211 */ /* 0x000fc400078fa8ff */
[----:B------:R-:W-:Y:S01]  /*0b80*/  ISETP.GE.AND P0, PT, R11, RZ, PT ;  /* 0x000000ff0b00720c */ /* 0x000fe20003f06270 */
[----:B------:R-:W-:Y:S01]  /*0b90*/  @!P6 IMAD.MOV R26, RZ, RZ, -R26 ;  /* 0x000000ffff1ae224 */ /* 0x000fe200078e0a1a */
[----:B------:R-:W-:Y:S01]  /*0ba0*/  SHF.R.U32.HI R16, RZ, 0x1f, R17 ;  /* 0x0000001fff107819 */ /* 0x000fe20000011611 */
[----:B------:R-:W-:Y:S02]  /*0bb0*/  IMAD R13, R13, -0x3000, R4 ;  /* 0xffffd0000d0d7824 */ /* 0x000fe400078e0204 */
[----:B------:R-:W2:Y:S01]  /*0bc0*/  LDC.64 R4, c[0x0][0x218] ;  /* 0x00008600ff047b82 */ /* 0x000ea20000000a00 */
[--C-:B------:R-:W-:Y:S01]  /*0bd0*/  @!P5 IMAD.IADD R24, R24, 0x1, -R7.reuse ;  /* 0x000000011818d824 */ /* 0x100fe200078e0a07 */
[----:B------:R-:W-:Y:S01]  /*0be0*/  LEA.HI R17, R17, R16, RZ, 0x15 ;  /* 0x0000001011117211 */ /* 0x000fe200078fa8ff */
[--C-:B------:R-:W-:Y:S02]  /*0bf0*/  @!P3 IMAD.IADD R22, R22, 0x1, -R7.reuse ;  /* 0x000000011616b824 */ /* 0x100fe400078e0a07 */
[----:B------:R-:W-:Y:S01]  /*0c00*/  @!P1 IMAD.IADD R20, R20, 0x1, -R7 ;  /* 0x0000000114149824 */ /* 0x000fe200078e0a07 */
[----:B------:R-:W-:Y:S01]  /*0c10*/  ISETP.NE.AND P1, PT, R39, RZ, PT ;  /* 0x000000ff2700720c */ /* 0x000fe20003f25270 */
[----:B------:R-:W-:-:S02]  /*0c20*/  @!P4 IMAD.MOV R24, RZ, RZ, -R24 ;  /* 0x000000ffff18c224 */ /* 0x000fc400078e0a18 */
[----:B------:R-:W-:Y:S01]  /*0c30*/  @!P2 IMAD.MOV R22, RZ, RZ, -R22 ;  /* 0x000000ffff16a224 */ /* 0x000fe200078e0a16 */
[----:B------:R-:W-:Y:S01]  /*0c40*/  SEL R23, R25, R26, !P1 ;  /* 0x0000001a19177207 */ /* 0x000fe20004800000 */
[----:B------:R-:W-:Y:S02]  /*0c50*/  @!P0 IMAD.MOV R20, RZ, RZ, -R20 ;  /* 0x000000ffff148224 */ /* 0x000fe400078e0a14 */
[----:B------:R-:W-:Y:S01]  /*0c60*/  IMAD R11, R19, -0x3000, R8 ;  /* 0xffffd000130b7824 */ /* 0x000fe200078e0208 */
[----:B------:R-:W-:Y:S01]  /*0c70*/  SEL R19, R25, R24, !P1 ;  /* 0x0000001819137207 */ /* 0x000fe20004800000 */
[----:B------:R-:W-:Y:S01]  /*0c80*/  IMAD R23, R23, 0xc00, R10 ;  /* 0x00000c0017177824 */ /* 0x000fe200078e020a */
[----:B------:R-:W-:Y:S01]  /*0c90*/  SEL R7, R25, R22, !P1 ;  /* 0x0000001619077207 */ /* 0x000fe20004800000 */
[----:B------:R-:W-:Y:S01]  /*0ca0*/  IMAD R17, R17, -0x3000, R6 ;  /* 0xffffd00011117824 */ /* 0x000fe200078e0206 */
[----:B------:R-:W-:Y:S01]  /*0cb0*/  SEL R25, R25, R20, !P1 ;  /* 0x0000001419197207 */ /* 0x000fe20004800000 */
[----:B------:R-:W-:-:S02]  /*0cc0*/  IMAD R19, R19, 0xc00, R10 ;  /* 0x00000c0013137824 */ /* 0x000fc400078e020a */
[----:B------:R-:W-:Y:S01]  /*0cd0*/  IMAD R61, R7, 0xc00, R10 ;  /* 0x00000c00073d7824 */ /* 0x000fe200078e020a */
[----:B------:R-:W-:Y:S01]  /*0ce0*/  SHF.R.U32.HI R7, RZ, 0x4, R40 ;  /* 0x00000004ff077819 */ /* 0x000fe20000011628 */
[----:B------:R-:W-:Y:S02]  /*0cf0*/  IMAD R25, R25, 0xc00, R10 ;  /* 0x00000c0019197824 */ /* 0x000fe400078e020a */
[----:B-1---5:R-:W-:Y:S01]  /*0d00*/  IMAD.WIDE R26, R23, 0x2, R62 ;  /* 0x00000002171a7825 */ /* 0x022fe200078e023e */
[----:B------:R-:W-:-:S03]  /*0d10*/  SGXT.U32 R7, R7, 0x1 ;  /* 0x000000010707781a */ /* 0x000fc60000000000 */
[----:B------:R-:W-:Y:S01]  /*0d20*/  IMAD R11, R11, 0xc00, R10 ;  /* 0x00000c000b0b7824 */ /* 0x000fe200078e020a */
[----:B------:R-:W-:Y:S01]  /*0d30*/  @!PT LDS RZ, [RZ] ;  /* 0x00000000fffff984 */ /* 0x000fe20000000800 */
[----:B------:R-:W-:Y:S01]  /*0d40*/  @!PT LDS RZ, [RZ] ;  /* 0x00000000fffff984 */ /* 0x000fe20000000800 */
[----:B------:R-:W-:Y:S01]  /*0d50*/  @!PT LDS RZ, [RZ] ;  /* 0x00000000fffff984 */ /* 0x000fe20000000800 */
[----:B------:R-:W-:Y:S01]  /*0d60*/  LDGSTS.E.BYPASS.LTC128B.128 [R49], desc[UR6][R26.64] ;  /* 0x000000001a317fae */ /* 0x000fe2000b901d46 */
[----:B------:R-:W-:Y:S01]  /*0d70*/  IMAD.WIDE R58, R19, 0x2, R62 ;  /* 0x00000002133a7825 */ /* 0x000fe200078e023e */
[----:B------:R-:W-:Y:S02]  /*0d80*/  LOP3.LUT R44, R7, 0x7, R40, 0x78, !PT ;  /* 0x00000007072c7812 */ /* 0x000fe400078e7828 */
[----:B------:R-:W-:Y:S01]  /*0d90*/  LOP3.LUT R19, R7, 0x4, RZ, 0xfc, !PT ;  /* 0x0000000407137812 */ /* 0x000fe200078efcff */
[----:B------:R-:W-:Y:S01]  /*0da0*/  IMAD R21, R17, 0xc00, R10 ;  /* 0x00000c0011157824 */ /* 0x000fe200078e020a */
[----:B------:R1:W-:Y:S01]  /*0db0*/  LDGSTS.E.BYPASS.LTC128B.128 [R48], desc[UR6][R58.64] ;  /* 0x000000003a307fae */ /* 0x0003e2000b901d46 */
[----:B------:R-:W-:Y:S01]  /*0dc0*/  IMAD.WIDE R60, R61, 0x2, R62 ;  /* 0x000000023d3c7825 */ /* 0x000fe200078e023e */
[----:B------:R-:W-:Y:S02]  /*0dd0*/  LOP3.LUT R17, R7, 0x6, RZ, 0xfc, !PT ;  /* 0x0000000607117812 */ /* 0x000fe400078efcff */
[----:B------:R-:W-:Y:S01]  /*0de0*/  LOP3.LUT R8, R19, 0x7, R40, 0x78, !PT ;  /* 0x0000000713087812 */ /* 0x000fe200078e7828 */
[----:B------:R-:W-:Y:S01]  /*0df0*/  IMAD R22, R15, 0xc00, R10 ;  /* 0x00000c000f167824 */ /* 0x000fe200078e020a */
[----:B------:R-:W-:Y:S01]  /*0e00*/  LDGSTS.E.BYPASS.LTC128B.128 [R47], desc[UR6][R60.64] ;  /* 0x000000003c2f7fae */ /* 0x000fe2000b901d46 */
[----:B------:R-:W-:Y:S01]  /*0e10*/  IMAD.WIDE R62, R25, 0x2, R62 ;  /* 0x00000002193e7825 */ /* 0x000fe200078e023e */
[----:B------:R-:W-:-:S02]  /*0e20*/  LOP3.LUT R15, R7, 0x8, RZ, 0xfc, !PT ;  /* 0x00000008070f7812 */ /* 0x000fc400078efcff */
[----:B------:R-:W-:Y:S01]  /*0e30*/  LOP3.LUT R36, R17, 0x7, R40, 0x78, !PT ;  /* 0x0000000711247812 */ /* 0x000fe200078e7828 */
[----:B------:R-:W-:Y:S01]  /*0e40*/  IMAD R24, R13, 0xc00, R10 ;  /* 0x00000c000d187824 */ /* 0x000fe200078e020a */
[----:B------:R3:W-:Y:S01]  /*0e50*/  LDGSTS.E.BYPASS.LTC128B.128 [R46], desc[UR6][R62.64] ;  /* 0x000000003e2e7fae */ /* 0x0007e2000b901d46 */
[--C-:B--2---:R-:W-:Y:S01]  /*0e60*/  IMAD.WIDE R10, R11, 0x2, R4.reuse ;  /* 0x000000020b0a7825 */ /* 0x104fe200078e0204 */
[----:B------:R-:W-:Y:S02]  /*0e70*/  LOP3.LUT R13, R7, 0xa, RZ, 0xfc, !PT ;  /* 0x0000000a070d7812 */ /* 0x000fe400078efcff */
[----:B------:R-:W0:Y:S01]  /*0e80*/  LDGDEPBAR ;  /* 0x00000000000079af */ /* 0x000e220000000000 */
[--C-:B------:R-:W-:Y:S01]  /*0e90*/  IMAD.WIDE R20, R21, 0x2, R4.reuse ;  /* 0x0000000215147825 */ /* 0x100fe200078e0204 */
[----:B------:R-:W-:Y:S02]  /*0ea0*/  LOP3.LUT R6, R15, 0x7, R40, 0x78, !PT ;  /* 0x000000070f067812 */ /* 0x000fe400078e7828 */
[----:B------:R2:W-:Y:S01]  /*0eb0*/  LDGSTS.E.BYPASS.LTC128B.128 [R49+0x2000], desc[UR6][R10.64] ;  /* 0x020000000a317fae */ /* 0x0005e2000b901d46 */
[----:B------:R-:W-:Y:S01]  /*0ec0*/  IMAD.WIDE R22, R22, 0x2, R4 ;  /* 0x0000000216167825 */ /* 0x000fe200078e0204 */
[----:B------:R-:W-:-:S02]  /*0ed0*/  LOP3.LUT R34, R13, 0x7, R40, 0x78, !PT ;  /* 0x000000070d227812 */ /* 0x000fc400078e7828 */
[----:B------:R4:W-:Y:S01]  /*0ee0*/  LDGSTS.E.BYPASS.LTC128B.128 [R48+0x2000], desc[UR6][R20.64] ;  /* 0x0200000014307fae */ /* 0x0009e2000b901d46 */
[----:B------:R-:W-:Y:S01]  /*0ef0*/  IMAD.WIDE R24, R24, 0x2, R4 ;  /* 0x0000000218187825 */ /* 0x000fe200078e0204 */
[----:B------:R-:W-:Y:S02]  /*0f00*/  LOP3.LUT R33, R7, 0x2, RZ, 0xfc, !PT ;  /* 0x0000000207217812 */ /* 0x000fe400078efcff */
[----:B------:R4:W-:Y:S01]  /*0f10*/  LDGSTS.E.BYPASS.LTC128B.128 [R47+0x2000], desc[UR6][R22.64] ;  /* 0x02000000162f7fae */ /* 0x0009e2000b901d46 */
[----:B------:R-:W-:Y:S01]  /*0f20*/  IMAD.SHL.U32 R5, R9, 0x8, RZ ;  /* 0x0000000809057824 */ /* 0x000fe200078e00ff */
[C---:B------:R-:W-:Y:S01]  /*0f30*/  LOP3.LUT R9, R7.reuse, 0xc, RZ, 0xfc, !PT ;  /* 0x0000000c07097812 */ /* 0x040fe200078efcff */
[----:B------:R-:W-:Y:S01]  /*0f40*/  IMAD.SHL.U32 R44, R44, 0x10, RZ ;  /* 0x000000102c2c7824 */ /* 0x000fe200078e00ff */
[----:B------:R4:W-:Y:S01]  /*0f50*/  LDGSTS.E.BYPASS.LTC128B.128 [R46+0x2000], desc[UR6][R24.64] ;  /* 0x02000000182e7fae */ /* 0x0009e2000b901d46 */
[----:B------:R-:W-:Y:S01]  /*0f60*/  LOP3.LUT R7, R7, 0xe, RZ, 0xfc, !PT ;  /* 0x0000000e07077812 */ /* 0x000fe200078efcff */
[----:B------:R-:W-:Y:S01]  /*0f70*/  IMAD.SHL.U32 R8, R8, 0x10, RZ ;  /* 0x0000001008087824 */ /* 0x000fe200078e00ff */
[----:B------:R-:W-:Y:S01]  /*0f80*/  LOP3.LUT R5, R5, 0x10, R42, 0xf8, !PT ;  /* 0x0000001005057812 */ /* 0x000fe200078ef82a */
[----:B------:R-:W0:Y:S01]  /*0f90*/  LDGDEPBAR ;  /* 0x00000000000079af */ /* 0x000e220000000000 */
[----:B------:R-:W-:Y:S01]  /*0fa0*/  IADD3 R53, P1, R58, 0x100, RZ ;  /* 0x000001003a357810 */ /* 0x000fe20007f3e0ff */
[----:B------:R-:W-:Y:S01]  /*0fb0*/  IMAD.SHL.U32 R36, R36, 0x10, RZ ;  /* 0x0000001024247824 */ /* 0x000fe200078e00ff */
[----:B------:R-:W-:Y:S01]  /*0fc0*/  LOP3.LUT R5, R5, 0x7, R40, 0xf8, !PT ;  /* 0x0000000705057812 */ /* 0x000fe200078ef828 */
[----:B------:R-:W-:Y:S01]  /*0fd0*/  IMAD.SHL.U32 R6, R6, 0x10, RZ ;  /* 0x0000001006067824 */ /* 0x000fe200078e00ff */
[----:B------:R-:W-:Y:S01]  /*0fe0*/  IADD3 R51, P0, R26, 0x100, RZ ;  /* 0x000001001a337810 */ /* 0x000fe20007f1e0ff */
[----:B------:R-:W-:Y:S01]  /*0ff0*/  IMAD.X R52, RZ, RZ, R59, P1 ;  /* 0x000000ffff347224 */ /* 0x000fe200008e063b */
[----:B------:R-:W-:Y:S01]  /*1000*/  LOP3.LUT R38, R33, 0x7, R40, 0x78, !PT ;  /* 0x0000000721267812 */ /* 0x000fe200078e7828 */
[----:B------:R-:W-:Y:S01]  /*1010*/  IMAD.SHL.U32 R5, R5, 0x100, RZ ;  /* 0x0000010005057824 */ /* 0x000fe200078e00ff */
[----:B------:R-:W-:Y:S01]  /*1020*/  LOP3.LUT R4, R9, 0x7, R40, 0x78, !PT ;  /* 0x0000000709047812 */ /* 0x000fe200078e7828 */
[----:B------:R-:W-:Y:S01]  /*1030*/  IMAD.X R50, RZ, RZ, R27, P0 ;  /* 0x000000ffff327224 */ /* 0x000fe200000e061b */
[----:B------:R-:W-:Y:S01]  /*1040*/  LOP3.LUT R32, R7, 0x7, R40, 0x78, !PT ;  /* 0x0000000707207812 */ /* 0x000fe200078e7828 */
[----:B------:R-:W-:Y:S01]  /*1050*/  IMAD.SHL.U32 R38, R38, 0x10, RZ ;  /* 0x0000001026267824 */ /* 0x000fe200078e00ff */
[----:B------:R-:W-:Y:S01]  /*1060*/  LOP3.LUT R44, R5, R44, RZ, 0xfc, !PT ;  /* 0x0000002c052c7212 */ /* 0x000fe200078efcff */
[----:B------:R-:W-:Y:S01]  /*1070*/  IMAD.SHL.U32 R34, R34, 0x10, RZ ;  /* 0x0000001022227824 */ /* 0x000fe200078e00ff */
[----:B------:R-:W-:Y:S01]  /*1080*/  IADD3 R57, P3, R62, 0x100, RZ ;  /* 0x000001003e397810 */ /* 0x000fe20007f7e0ff */
[----:B------:R-:W-:Y:S01]  /*1090*/  IMAD.SHL.U32 R4, R4, 0x10, RZ ;  /* 0x0000001004047824 */ /* 0x000fe200078e00ff */
[----:B------:R-:W-:Y:S01]  /*10a0*/  IADD3 R55, P2, R60, 0x100, RZ ;  /* 0x000001003c377810 */ /* 0x000fe20007f5e0ff */
[----:B------:R-:W-:Y:S01]  /*10b0*/  IMAD.SHL.U32 R32, R32, 0x10, RZ ;  /* 0x0000001020207824 */ /* 0x000fe200078e00ff */
[----:B-1----:R-:W-:Y:S01]  /*10c0*/  IADD3 R59, P0, R10, 0x100, RZ ;  /* 0x000001000a3b7810 */ /* 0x002fe20007f1e0ff */
[----:B------:R-:W-:Y:S01]  /*10d0*/  IMAD.X R56, RZ, RZ, R63, P3 ;  /* 0x000000ffff387224 */ /* 0x000fe200018e063f */
[----:B------:R-:W-:Y:S01]  /*10e0*/  IADD3 R65, P3, R24, 0x100, RZ ;  /* 0x0000010018417810 */ /* 0x000fe20007f7e0ff */
[----:B------:R-:W-:Y:S01]  /*10f0*/  IMAD.X R54, RZ, RZ, R61, P2 ;  /* 0x000000ffff367224 */ /* 0x000fe200010e063d */
[----:B---3--:R-:W-:Y:S01]  /*1100*/  IADD3 R63, P2, R22, 0x100, RZ ;  /* 0x00000100163f7810 */ /* 0x008fe20007f5e0ff */
[----:B------:R-:W-:-:S04]  /*1110*/  DEPBAR.LE SB0, 0x0 ;  /* 0x000080000000791a */ /* 0x000fc80000000000 */
[----:B------:R-:W-:Y:S01]  /*1120*/  BAR.SYNC.DEFER_BLOCKING 0x0 ;  /* 0x0000000000007b1d */ /* 0x000fe20000010000 */
[----:B------:R-:W-:Y:S01]  /*1130*/  IADD3 R61, P1, R20, 0x100, RZ ;  /* 0x00000100143d7810 */ /* 0x000fe20007f3e0ff */
[----:B------:R-:W-:Y:S01]  /*1140*/  IMAD.X R58, RZ, RZ, R11, P0 ;  /* 0x000000ffff3a7224 */ /* 0x000fe200000e060b */
[-C--:B------:R-:W-:Y:S01]  /*1150*/  LOP3.LUT R38, R38, R5.reuse, RZ, 0xfc, !PT ;  /* 0x0000000526267212 */ /* 0x080fe200078efcff */
[----:B------:R-:W-:Y:S01]  /*1160*/  IMAD.X R64, RZ, RZ, R25, P3 ;  /* 0x000000ffff407224 */ /* 0x000fe200018e0619 */
[-C--:B------:R-:W-:Y:S01]  /*1170*/  LOP3.LUT R37, R8, R5.reuse, RZ, 0xfc, !PT ;  /* 0x0000000508257212 */ /* 0x080fe200078efcff */
[----:B------:R-:W-:Y:S01]  /*1180*/  IMAD.X R62, RZ, RZ, R23, P2 ;  /* 0x000000ffff3e7224 */ /* 0x000fe200010e0617 */
[-C--:B------:R-:W-:Y:S01]  /*1190*/  LOP3.LUT R36, R36, R5.reuse, RZ, 0xfc, !PT ;  /* 0x0000000524247212 */ /* 0x080fe200078efcff */
[----:B------:R-:W-:Y:S01]  /*11a0*/  IMAD.X R60, RZ, RZ, R21, P1 ;  /* 0x000000ffff3c7224 */ /* 0x000fe200008e0615 */
[----:B------:R-:W-:Y:S02]  /*11b0*/  LOP3.LUT R35, R6, R5, RZ, 0xfc, !PT ;  /* 0x0000000506237212 */ /* 0x000fe400078efcff */
[----:B------:R-:W-:-:S02]  /*11c0*/  CS2R R6, SRZ ;  /* 0x0000000000067805 */ /* 0x000fc4000001ff00 */
[-C--:B------:R-:W-:Y:S02]  /*11d0*/  LOP3.LUT R34, R34, R5.reuse, RZ, 0xfc, !PT ;  /* 0x0000000522227212 */ /* 0x080fe400078efcff */
[----:B------:R-:W-:Y:S02]  /*11e0*/  CS2R R8, SRZ ;  /* 0x0000000000087805 */ /* 0x000fe4000001ff00 */
[-C--:B------:R-:W-:Y:S02]  /*11f0*/  LOP3.LUT R33, R4, R5.reuse, RZ, 0xfc, !PT ;  /* 0x0000000504217212 */ /* 0x080fe400078efcff */
[----:B--2---:R-:W-:Y:S02]  /*1200*/  CS2R R10, SRZ ;  /* 0x00000000000a7805 */ /* 0x004fe4000001ff00 */
[----:B------:R-:W-:Y:S02]  /*1210*/  LOP3.LUT R32, R32, R5, RZ, 0xfc, !PT ;  /* 0x0000000520207212 */ /* 0x000fe400078efcff */
[----:B------:R-:W-:Y:S01]  /*1220*/  CS2R R4, SRZ ;  /* 0x0000000000047805 */ /* 0x000fe2000001ff00 */
[----:B------:R1:W2:Y:S04]  /*1230*/  LDSM.16.M88.4 R12, [R44+UR4] ;  /* 0x000000042c0c783b */ /* 0x0002a80008000200 */
[----:B----4-:R1:W3:Y:S02]  /*1240*/  LDSM.16.M88.4 R16, [R41+UR4+0x2000] ;  /* 0x002000042910783b */ /* 0x0102e40008000200 */
.L_x_0:
[----:B------:R-:W-:-:S01]  /*1250*/  LDSM.16.M88.4 R20, [R38+UR4] ;  /* 0x000000042614783b */ /* 0x000fc20008000200 */
[----:B--23--:R-:W-:Y:S03]  /*1260*/  HMMA.16816.F32.BF16 R4, R12, R16, R4 ;  /* 0x000000100c04723c */ /* 0x00cfe60000041804 */
[----:B------:R-:W2:Y:S02]  /*1270*/  LDSM.16.M88.4 R24, [R31+UR4+0x2000] ;  /* 0x002000041f18783b */ /* 0x000ea40008000200 */
[C---:B------:R-:W-:Y:S01]  /*1280*/  ISETP.GE.U32.AND P4, PT, R66.reuse, 0xb80, PT ;  /* 0x00000b804200780c */ /* 0x040fe20003f86070 */
[----:B------:R-:W-:Y:S01]  /*1290*/  HMMA.16816.F32.BF16 R8, R12, R18, R8 ;  /* 0x000000120c08723c */ /* 0x000fe20000041808 */
[----:B------:R-:W-:Y:S04]  /*12a0*/  LDSM.16.M88.4 R12, [R37+UR4] ;  /* 0x00000004250c783b */ /* 0x000fe80008000200 */
[----:B------:R-:W3:Y:S01]  /*12b0*/  LDSM.16.M88.4 R16, [R30+UR4+0x2000] ;  /* 0x002000041e10783b */ /* 0x000ee20008000200 */
[----:B------:R-:W-:Y:S11]  /*12c0*/  VIADD R66, R66, 0x80 ;  /* 0x0000008042427836 */ /* 0x000ff60000000000 */
[----:B------:R-:W-:-:S01]  /*12d0*/  @!UPT UIADD3 URZ, URZ, URZ, URZ ;  /* 0x0000003f3f3ff290 */ /* 0x000fc2000fffe03f */
[----:B--2---:R-:W-:Y:S06]  /*12e0*/  HMMA.16816.F32.BF16 R4, R20, R24, R4 ;  /* 0x000000181404723c */ /* 0x004fec0000041804 */
[----:B------:R-:W-:Y:S01]  /*12f0*/  HMMA.16816.F32.BF16 R8, R20, R26, R8 ;  /* 0x0000001a1408723c */ /* 0x000fe20000041808 */
[----:B------:R-:W-:Y:S04]  /*1300*/  LDSM.16.M88.4 R20, [R36+UR4] ;  /* 0x000000042414783b */ /* 0x000fe80008000200 */
[----:B------:R-:W2:Y:S11]  /*1310*/  LDSM.16.M88.4 R24, [R29+UR4+0x2000] ;  /* 0x002000041d18783b */ /* 0x000eb60008000200 */
[----:B------:R-:W-:-:S02]  /*1320*/  @!UPT UIADD3 URZ, URZ, URZ, URZ ;  /* 0x0000003f3f3ff290 */ /* 0x000fc4000fffe03f */
[----:B---3--:R-:W-:Y:S06]  /*1330*/  HMMA.16816.F32.BF16 R4, R12, R16, R4 ;  /* 0x000000100c04723c */ /* 0x008fec0000041804 */
[----:B------:R-:W-:Y:S01]  /*1340*/  HMMA.16816.F32.BF16 R8, R12, R18, R8 ;  /* 0x000000120c08723c */ /* 0x000fe20000041808 */
[----:B------:R-:W-:Y:S04]  /*1350*/  LDSM.16.M88.4 R12, [R35+UR4] ;  /* 0x00000004230c783b */ /* 0x000fe80008000200 */
[----:B------:R-:W3:Y:S11]  /*1360*/  LDSM.16.M88.4 R16, [R28+UR4+0x2000] ;  /* 0x002000041c10783b */ /* 0x000ef60008000200 */
[----:B------:R-:W-:-:S02]  /*1370*/  @!UPT UIADD3 URZ, URZ, URZ, URZ ;  /* 0x0000003f3f3ff290 */ /* 0x000fc4000fffe03f */
        /* <DEDUP_REMOVED lines=13> */
[----:B------:R-:W2:Y:S01]  /*1450*/  LDSM.16.M88.4 R24, [R0+UR4+0x2000] ;  /* 0x002000040018783b */ /* 0x000ea20008000200 */
[----:B------:R-:W-:Y:S11]  /*1460*/  BAR.SYNC.DEFER_BLOCKING 0x0 ;  /* 0x0000000000007b1d */ /* 0x000ff60000010000 */
[----:B------:R-:W-:-:S01]  /*1470*/  @!UPT UIADD3 URZ, URZ, URZ, URZ ;  /* 0x0000003f3f3ff290 */ /* 0x000fc2000fffe03f */
[----:B---3--:R-:W-:Y:S06]  /*1480*/  HMMA.16816.F32.BF16 R4, R12, R16, R4 ;  /* 0x000000100c04723c */ /* 0x008fec0000041804 */
[----:B------:R-:W-:Y:S11]  /*1490*/  HMMA.16816.F32.BF16 R8, R12, R18, R8 ;  /* 0x000000120c08723c */ /* 0x000ff60000041808 */
[----:B------:R-:W-:Y:S07]  /*14a0*/  @!UPT UIADD3 URZ, URZ, URZ, URZ ;  /* 0x0000003f3f3ff290 */ /* 0x000fee000fffe03f */
[----:B--2---:R-:W-:Y:S05]  /*14b0*/  HMMA.16816.F32.BF16 R4, R20, R24, R4 ;  /* 0x000000181404723c */ /* 0x004fea0000041804 */
[----:B------:R-:W-:-:S01]  /*14c0*/  IADD3 R14, P1, R51, UR8, RZ ;  /* 0x00000008330e7c10 */ /* 0x000fc2000ff3e0ff */
[----:B------:R-:W-:Y:S05]  /*14d0*/  HMMA.16816.F32.BF16 R8, R20, R26, R8 ;  /* 0x0000001a1408723c */ /* 0x000fea0000041808 */
[----:B------:R-:W-:Y:S02]  /*14e0*/  IADD3 R18, P0, R53, UR8, RZ ;  /* 0x0000000835127c10 */ /* 0x000fe4000ff1e0ff */
[----:B------:R-:W-:Y:S04]  /*14f0*/  IADD3.X R15, R50, UR5, RZ, P1, !PT ;  /* 0x00000005320f7c10 */ /* 0x000fe80008ffe4ff */
[----:B------:R-:W-:Y:S01]  /*1500*/  IADD3 R68, P1, R55, UR8, RZ ;  /* 0x0000000837447c10 */ /* 0x000fe2000ff3e0ff */
[----:B------:R-:W-:Y:S01]  /*1510*/  @!PT LDS RZ, [RZ] ;  /* 0x00000000fffff984 */ /* 0x000fe20000000800 */
[----:B------:R-:W-:Y:S01]  /*1520*/  @!PT LDS RZ, [RZ] ;  /* 0x00000000fffff984 */ /* 0x000fe20000000800 */
[----:B------:R-:W-:Y:S01]  /*1530*/  @!PT LDS RZ, [RZ] ;  /* 0x00000000fffff984 */ /* 0x000fe20000000800 */
[----:B------:R2:W-:Y:S01]  /*1540*/  LDGSTS.E.BYPASS.LTC128B.128 [R49], desc[UR6][R14.64], !P4 ;  /* 0x000000000e317fae */ /* 0x0005e2000e101d46 */
[----:B------:R-:W-:Y:S02]  /*1550*/  IADD3.X R19, R52, UR5, RZ, P0, !PT ;  /* 0x0000000534137c10 */ /* 0x000fe400087fe4ff */
[----:B------:R-:W-:Y:S02]  /*1560*/  IADD3.X R69, R54, UR5, RZ, P1, !PT ;  /* 0x0000000536457c10 */ /* 0x000fe40008ffe4ff */
[----:B------:R-:W-:Y:S01]  /*1570*/  IADD3 R24, P0, R57, UR8, RZ ;  /* 0x0000000839187c10 */ /* 0x000fe2000ff1e0ff */
[----:B------:R3:W-:Y:S01]  /*1580*/  LDGSTS.E.BYPASS.LTC128B.128 [R48], desc[UR6][R18.64], !P4 ;  /* 0x0000000012307fae */ /* 0x0007e2000e101d46 */
[----:B------:R-:W-:Y:S02]  /*1590*/  IADD3 R16, P3, R59, UR8, RZ ;  /* 0x000000083b107c10 */ /* 0x000fe4000ff7e0ff */
[----:B------:R-:W-:Y:S01]  /*15a0*/  IADD3.X R25, R56, UR5, RZ, P0, !PT ;  /* 0x0000000538197c10 */ /* 0x000fe200087fe4ff */
[----:B------:R4:W-:Y:S01]  /*15b0*/  LDGSTS.E.BYPASS.LTC128B.128 [R47], desc[UR6][R68.64], !P4 ;  /* 0x00000000442f7fae */ /* 0x0009e2000e101d46 */
[----:B------:R-:W-:Y:S03]  /*15c0*/  IADD3.X R17, R58, UR5, RZ, P3, !PT ;  /* 0x000000053a117c10 */ /* 0x000fe60009ffe4ff */
[----:B-1----:R-:W-:Y:S04]  /*15d0*/  LDGSTS.E.BYPASS.LTC128B.128 [R46], desc[UR6][R24.64], !P4 ;  /* 0x00000000182e7fae */ /* 0x002fe8000e101d46 */
[----:B------:R-:W0:Y:S04]  /*15e0*/  LDGDEPBAR ;  /* 0x00000000000079af */ /* 0x000e280000000000 */
[----:B------:R-:W-:Y:S01]  /*15f0*/  LDGSTS.E.BYPASS.LTC128B.128 [R49+0x2000], desc[UR6][R16.64], !P4 ;  /* 0x0200000010317fae */ /* 0x000fe2000e101d46 */
[----:B--2---:R-:W-:Y:S04]  /*1600*/  IADD3 R14, P2, R61, UR8, RZ ;  /* 0x000000083d0e7c10 */ /* 0x004fe8000ff5e0ff */
[----:B------:R-:W-:Y:S02]  /*1610*/  IADD3.X R15, R60, UR5, RZ, P2, !PT ;  /* 0x000000053c0f7c10 */ /* 0x000fe400097fe4ff */
[----:B---3--:R-:W-:Y:S03]  /*1620*/  IADD3 R18, P1, R63, UR8, RZ ;  /* 0x000000083f127c10 */ /* 0x008fe6000ff3e0ff */
[----:B------:R1:W-:Y:S01]  /*1630*/  LDGSTS.E.BYPASS.LTC128B.128 [R48+0x2000], desc[UR6][R14.64], !P4 ;  /* 0x020000000e307fae */ /* 0x0003e2000e101d46 */
[----:B----4-:R-:W-:Y:S01]  /*1640*/  IADD3 R68, P0, R65, UR8, RZ ;  /* 0x0000000841447c10 */ /* 0x010fe2000ff1e0ff */
[----:B------:R-:W-:Y:S01]  /*1650*/  UIADD3 UR8, UP0, UR8, 0x100, URZ ;  /* 0x0000010008087890 */ /* 0x000fe2000ff1e03f */
[----:B------:R-:W-:Y:S02]  /*1660*/  IADD3.X R19, R62, UR5, RZ, P1, !PT ;  /* 0x000000053e137c10 */ /* 0x000fe40008ffe4ff */
[----:B------:R-:W-:Y:S01]  /*1670*/  IADD3.X R69, R64, UR5, RZ, P0, !PT ;  /* 0x0000000540457c10 */ /* 0x000fe200087fe4ff */
[----:B------:R-:W-:Y:S02]  /*1680*/  UIADD3.X UR5, URZ, UR5, URZ, UP0, !UPT ;  /* 0x000000053f057290 */ /* 0x000fe400087fe43f */
[----:B------:R4:W-:Y:S04]  /*1690*/  LDGSTS.E.BYPASS.LTC128B.128 [R47+0x2000], desc[UR6][R18.64], !P4 ;  /* 0x02000000122f7fae */ /* 0x0009e8000e101d46 */
[----:B------:R3:W-:Y:S04]  /*16a0*/  LDGSTS.E.BYPASS.LTC128B.128 [R46+0x2000], desc[UR6][R68.64], !P4 ;  /* 0x02000000442e7fae */ /* 0x0007e8000e101d46 */
[----:B------:R-:W0:Y:S01]  /*16b0*/  LDGDEPBAR ;  /* 0x00000000000079af */ /* 0x000e220000000000 */
[----:B------:R-:W-:Y:S04]  /*16c0*/  DEPBAR.LE SB0, 0x0 ;  /* 0x000080000000791a */ /* 0x000fe80000000000 */
[----:B------:R-:W-:Y:S06]  /*16d0*/  BAR.SYNC.DEFER_BLOCKING 0x0 ;  /* 0x0000000000007b1d */ /* 0x000fec0000010000 */
[----:B-1----:R3:W2:Y:S04]  /*16e0*/  LDSM.16.M88.4 R12, [R44+UR4] ;  /* 0x000000042c0c783b */ /* 0x0026a80008000200 */
[----:B----4-:R3:W2:Y:S01]  /*16f0*/  LDSM.16.M88.4 R16, [R41+UR4+0x2000] ;  /* 0x002000042910783b */ /* 0x0106a20008000200 */
[----:B------:R-:W-:Y:S08]  /*1700*/  @!P4 BRA `(.L_x_0) ;  /* 0xfffffff800d0c947 */ /* 0x000ff0000383ffff */
[----:B------:R-:W-:-:S04]  /*1710*/  DEPBAR.LE SB0, 0x0 ;  /* 0x000080000000791a */ /* 0x000fc80000000000 */
[C---:B--2---:R-:W-:Y:S01]  /*1720*/  LOP3.LUT R13, R40.reuse, 0x1f, RZ, 0xc0, !PT ;  /* 0x0000001f280d7812 */ /* 0x044fe200078ec0ff */
[----:B------:R-:W1:Y:S01]  /*1730*/  LDC.64 R14, c[0x0][0x220] ;  /* 0x00008800ff0e7b82 */ /* 0x000e620000000a00 */
[C---:B------:R-:W-:Y:S01]  /*1740*/  LOP3.LUT R2, R40.reuse, 0x3, RZ, 0xc0, !PT ;  /* 0x0000000328027812 */ /* 0x040fe200078ec0ff */
[----:B------:R-:W-:Y:S01]  /*1750*/  IMAD.SHL.U32 R40, R40, 0x8, RZ ;  /* 0x0000000828287824 */ /* 0x000fe200078e00ff */
[----:B------:R-:W-:Y:S02]  /*1760*/  LOP3.LUT R3, R42, 0x8, RZ, 0xc0, !PT ;  /* 0x000000082a037812 */ /* 0x000fe400078ec0ff */
[----:B------:R-:W-:Y:S02]  /*1770*/  SHF.R.U32.HI R13, RZ, 0x2, R13 ;  /* 0x00000002ff0d7819 */ /* 0x000fe4000001160d */
[----:B------:R-:W-:Y:S01]  /*1780*/  F2FP.BF16.F32.PACK_AB R4, R5, R4 ;  /* 0x000000040504723e */ /* 0x000fe200000010ff */
[----:B------:R-:W-:Y:S01]  /*1790*/  IMAD R0, R2, 0x2, R3 ;  /* 0x0000000202007824 */ /* 0x000fe200078e0203 */
[----:B------:R-:W-:-:S02]  /*17a0*/  LOP3.LUT R3, R13, 0x10, R42, 0xf8, !PT ;  /* 0x000000100d037812 */ /* 0x000fc400078ef82a */
[----:B------:R-:W-:Y:S02]  /*17b0*/  F2FP.BF16.F32.PACK_AB R6, R7, R6 ;  /* 0x000000060706723e */ /* 0x000fe400000010ff */
[----:B------:R-:W-:Y:S01]  /*17c0*/  F2FP.BF16.F32.PACK_AB R8, R9, R8 ;  /* 0x000000080908723e */ /* 0x000fe200000010ff */
[----:B------:R-:W-:Y:S01]  /*17d0*/  IMAD R0, R3, 0x28, R0 ;  /* 0x0000002803007824 */ /* 0x000fe200078e0200 */
[----:B------:R-:W-:Y:S02]  /*17e0*/  F2FP.BF16.F32.PACK_AB R10, R11, R10 ;  /* 0x0000000a0b0a723e */ /* 0x000fe400000010ff */
[----:B------:R-:W-:Y:S02]  /*17f0*/  LOP3.LUT R43, R43, 0x18, R40, 0xf8, !PT ;  /* 0x000000182b2b7812 */ /* 0x000fe400078ef828 */
[----:B------:R-:W-:Y:S01]  /*1800*/  LEA R3, R0, UR4, 0x1 ;  /* 0x0000000400037c11 */ /* 0x000fe2000f8e08ff */
[----:B------:R-:W-:Y:S01]  /*1810*/  BAR.SYNC.DEFER_BLOCKING 0x0 ;  /* 0x0000000000007b1d */ /* 0x000fe20000010000 */
[----:B------:R-:W-:-:S02]  /*1820*/  LOP3.LUT R0, R45, 0x1f, R42, 0xf8, !PT ;  /* 0x0000001f2d007812 */ /* 0x000fc400078ef82a */
[----:B------:R-:W-:Y:S02]  /*1830*/  LOP3.LUT R13, R13, 0x18, R42, 0xf8, !PT ;  /* 0x000000180d0d7812 */ /* 0x000fe400078ef82a */
[----:B------:R-:W-:-:S03]  /*1840*/  ISETP.GE.AND P0, PT, R0, R39, PT ;  /* 0x000000270000720c */ /* 0x000fc60003f06270 */
[----:B------:R-:W-:Y:S01]  /*1850*/  IMAD R13, R13, 0x5, R2 ;  /* 0x000000050d0d7824 */ /* 0x000fe200078e0202 */
[----:B------:R-:W-:Y:S01]  /*1860*/  ISETP.LT.AND P0, PT, R43, 0x3000, !P0 ;  /* 0x000030002b00780c */ /* 0x000fe20004701270 */
[----:B------:R-:W-:Y:S02]  /*1870*/  IMAD R43, R0, 0x3000, R43 ;  /* 0x00003000002b7824 */ /* 0x000fe400078e022b */
[----:B------:R-:W-:Y:S02]  /*1880*/  IMAD.SHL.U32 R13, R13, 0x8, RZ ;  /* 0x000000080d0d7824 */ /* 0x000fe400078e00ff */
[----:B-1----:R-:W-:Y:S01]  /*1890*/  IMAD.WIDE R14, R43, 0x2, R14 ;  /* 0x000000022b0e7825 */ /* 0x002fe200078e020e */
[----:B------:R1:W-:Y:S04]  /*18a0*/  STS [R3], R4 ;  /* 0x0000000403007388 */ /* 0x0003e80000000800 */
[----:B------:R2:W-:Y:S04]  /*18b0*/  STS [R3+0x280], R6 ;  /* 0x0002800603007388 */ /* 0x0005e80000000800 */
[----:B------:R2:W-:Y:S04]  /*18c0*/  STS [R3+0x20], R8 ;  /* 0x0000200803007388 */ /* 0x0005e80000000800 */
[----:B------:R2:W-:Y:S01]  /*18d0*/  STS [R3+0x2a0], R10 ;  /* 0x0002a00a03007388 */ /* 0x0005e20000000800 */
[----:B-1----:R-:W-:Y:S01]  /*18e0*/  LEA R4, R13, UR4, 0x1 ;  /* 0x000000040d047c11 */ /* 0x002fe2000f8e08ff */
[----:B------:R-:W-:Y:S06]  /*18f0*/  BAR.SYNC.DEFER_BLOCKING 0x0 ;  /* 0x0000000000007b1d */ /* 0x000fec0000010000 */
[----:B--2---:R-:W-:Y:S05]  /*1900*/  @!P0 EXIT ;  /* 0x000000000000894d */ /* 0x004fea0003800000 */
[----:B------:R-:W1:Y:S04]  /*1910*/  LDS.128 R4, [R4] ;  /* 0x0000000004047984 */ /* 0x000e680000000c00 */
[----:B-1----:R-:W-:Y:S01]  /*1920*/  STG.E.128 desc[UR6][R14.64], R4 ;  /* 0x000000040e007986 */ /* 0x002fe2000c101d06 */
[----:B------:R-:W-:Y:S05]  /*1930*/  EXIT ;  /* 0x000000000000794d */ /* 0x000fea0003800000 */
.L_x_1:
[----:B------:R-:W-:-:S00]  /*1940*/  BRA `(.L_x_1) ;  /* 0xfffffffc00fc7947 */ /* 0x000fc0000383ffff */
[----:B------:R-:W-:-:S00]  /*1950*/  NOP ;  /* 0x0000000000007918 */ /* 0x000fc00000000000 */
        /* <DEDUP_REMOVED lines=10> */
.L_x_2:


//--------------------- .nv.shared.triton_mm      --------------------------
	.section	.nv.shared.triton_mm,"aw",@nobits
	.sectionflags	@""
	.align	16
	.zero		1024


//--------------------- .nv.constant0.triton_mm   --------------------------
	.section	.nv.constant0.triton_mm,"a",@progbits
	.sectionflags	@""
	.align	4
.nv.constant0.triton_mm:
	.zero		556
